//
// Generated by NVIDIA NVVM Compiler
//
// Compiler Build ID: CL-36424714
// Cuda compilation tools, release 13.0, V13.0.88
// Based on NVVM 20.0.0
//

.version 9.0
.target sm_100
.address_size 64

	// .globl	_Z6add_v1PfS_S_

.visible .entry _Z6add_v1PfS_S_(
	.param .u64 .ptr .align 1 _Z6add_v1PfS_S__param_0,
	.param .u64 .ptr .align 1 _Z6add_v1PfS_S__param_1,
	.param .u64 .ptr .align 1 _Z6add_v1PfS_S__param_2
)
{
	.reg .pred 	%p<2>;
	.reg .b32 	%r<5>;
	.reg .b32 	%f<4>;
	.reg .b64 	%rd<11>;

	ld.param.u64 	%rd1, [_Z6add_v1PfS_S__param_0];
	ld.param.u64 	%rd2, [_Z6add_v1PfS_S__param_1];
	ld.param.u64 	%rd3, [_Z6add_v1PfS_S__param_2];
	mov.u32 	%r2, %ctaid.x;
	mov.u32 	%r3, %ntid.x;
	mov.u32 	%r4, %tid.x;
	mad.lo.s32 	%r1, %r2, %r3, %r4;
	setp.gt.s32 	%p1, %r1, 31;
	@%p1 bra 	$L__BB0_2;
	cvta.to.global.u64 	%rd4, %rd1;
	cvta.to.global.u64 	%rd5, %rd2;
	cvta.to.global.u64 	%rd6, %rd3;
	mul.wide.s32 	%rd7, %r1, 4;
	add.s64 	%rd8, %rd4, %rd7;
	ld.global.f32 	%f1, [%rd8];
	add.s64 	%rd9, %rd5, %rd7;
	ld.global.f32 	%f2, [%rd9];
	add.f32 	%f3, %f1, %f2;
	add.s64 	%rd10, %rd6, %rd7;
	st.global.f32 	[%rd10], %f3;
$L__BB0_2:
	ret;

}


// ===== COMPILED SASS (sm_100) =====

	.target	sm_100

	.elftype	@"ET_EXEC"


//--------------------- .note.nv.tkinfo           --------------------------
	.section	.note.nv.tkinfo,"",@"SHT_NOTE"
	.sectionflags	@"SHF_NOTE_NV_TKINFO"
	.tkinfo
        /*0018*/ 	.word	0x00000002
        /*0030*/ 	.string	""
        /*0030*/ 	.string	"ptxas"
        /*0030*/ 	.string	"Cuda compilation tools, release 13.0, V13.0.88"
        /*0030*/ 	.string	"Build cuda_13.0.r13.0/compiler.36424714_0"
        /*0030*/ 	.string	"-arch sm_100 -m 64 "



//--------------------- .note.nv.cuinfo           --------------------------
	.section	.note.nv.cuinfo,"",@"SHT_NOTE"
	.sectionflags	@"SHF_NOTE_NV_CUINFO"
        /*0018*/ 	.short	0x0002
        /*001a*/ 	.short	0x0064
        /*001c*/ 	.short	0x0082
	.zero		2


//--------------------- .nv.info                  --------------------------
	.section	.nv.info,"",@"SHT_CUDA_INFO"
	.align	4


	//----- nvinfo : EIATTR_REGCOUNT
	.align		4
        /*0000*/ 	.byte	0x04, 0x2f
        /*0002*/ 	.short	(.L_1 - .L_0)
	.align		4
.L_0:
        /*0004*/ 	.word	index@(_Z6add_v1PfS_S_)
        /*0008*/ 	.word	0x0000000c


	//----- nvinfo : EIATTR_FRAME_SIZE
	.align		4
.L_1:
        /*000c*/ 	.byte	0x04, 0x11
        /*000e*/ 	.short	(.L_3 - .L_2)
	.align		4
.L_2:
        /*0010*/ 	.word	index@(_Z6add_v1PfS_S_)
        /*0014*/ 	.word	0x00000000


	//----- nvinfo : EIATTR_MIN_STACK_SIZE
	.align		4
.L_3:
        /*0018*/ 	.byte	0x04, 0x12
        /*001a*/ 	.short	(.L_5 - .L_4)
	.align		4
.L_4:
        /*001c*/ 	.word	index@(_Z6add_v1PfS_S_)
        /*0020*/ 	.word	0x00000000
.L_5:


//--------------------- .nv.compat                --------------------------
	.section	.nv.compat,"",@"SHT_CUDA_COMPAT_INFO"
	.align	4
        /*0000*/ 	.byte	0x02, 0x09, 0x00, 0x00, 0x02, 0x02, 0x01, 0x00, 0x02, 0x05, 0x05, 0x00, 0x03, 0x07, 0x01, 0x01
        /*0010*/ 	.byte	0x02, 0x03, 0x00, 0x00, 0x02, 0x06, 0x01, 0x00, 0x04, 0x0b, 0x08, 0x00, 0x09, 0x00, 0x00, 0x00
        /*0020*/ 	.byte	0x00, 0x00, 0x00, 0x00


//--------------------- .nv.info._Z6add_v1PfS_S_  --------------------------
	.section	.nv.info._Z6add_v1PfS_S_,"",@"SHT_CUDA_INFO"
	.sectionflags	@""
	.align	4


	//----- nvinfo : EIATTR_CUDA_API_VERSION
	.align		4
        /*0000*/ 	.byte	0x04, 0x37
        /*0002*/ 	.short	(.L_7 - .L_6)
.L_6:
        /*0004*/ 	.word	0x00000082


	//----- nvinfo : EIATTR_KPARAM_INFO
	.align		4
.L_7:
        /*0008*/ 	.byte	0x04, 0x17
        /*000a*/ 	.short	(.L_9 - .L_8)
.L_8:
        /*000c*/ 	.word	0x00000000
        /*0010*/ 	.short	0x0002
        /*0012*/ 	.short	0x0010
        /*0014*/ 	.byte	0x00, 0xf5, 0x21, 0x00


	//----- nvinfo : EIATTR_KPARAM_INFO
	.align		4
.L_9:
        /*0018*/ 	.byte	0x04, 0x17
        /*001a*/ 	.short	(.L_11 - .L_10)
.L_10:
        /*001c*/ 	.word	0x00000000
        /*0020*/ 	.short	0x0001
        /*0022*/ 	.short	0x0008
        /*0024*/ 	.byte	0x00, 0xf5, 0x21, 0x00


	//----- nvinfo : EIATTR_KPARAM_INFO
	.align		4
.L_11:
        /*0028*/ 	.byte	0x04, 0x17
        /*002a*/ 	.short	(.L_13 - .L_12)
.L_12:
        /*002c*/ 	.word	0x00000000
        /*0030*/ 	.short	0x0000
        /*0032*/ 	.short	0x0000
        /*0034*/ 	.byte	0x00, 0xf5, 0x21, 0x00


	//----- nvinfo : EIATTR_SPARSE_MMA_MASK
	.align		4
.L_13:
        /*0038*/ 	.byte	0x03, 0x50
        /*003a*/ 	.short	0x0000


	//----- nvinfo : EIATTR_MAXREG_COUNT
	.align		4
        /*003c*/ 	.byte	0x03, 0x1b
        /*003e*/ 	.short	0x00ff


	//----- nvinfo : EIATTR_MERCURY_ISA_VERSION
	.align		4
        /*0040*/ 	.byte	0x03, 0x5f
        /*0042*/ 	.short	0x0101


	//----- nvinfo : EIATTR_VRC_CTA_INIT_COUNT
	.align		4
        /*0044*/ 	.byte	0x02, 0x4a
	.zero		1
	.zero		1


	//----- nvinfo : EIATTR_EXIT_INSTR_OFFSETS
	.align		4
        /*0048*/ 	.byte	0x04, 0x1c
        /*004a*/ 	.short	(.L_15 - .L_14)


	//   ....[0]....
.L_14:
        /*004c*/ 	.word	0x00000060


	//   ....[1]....
        /*0050*/ 	.word	0x00000120


	//----- nvinfo : EIATTR_CBANK_PARAM_SIZE
	.align		4
.L_15:
        /*0054*/ 	.byte	0x03, 0x19
        /*0056*/ 	.short	0x0018


	//----- nvinfo : EIATTR_PARAM_CBANK
	.align		4
        /*0058*/ 	.byte	0x04, 0x0a
        /*005a*/ 	.short	(.L_17 - .L_16)
	.align		4
.L_16:
        /*005c*/ 	.word	index@(.nv.constant0._Z6add_v1PfS_S_)
        /*0060*/ 	.short	0x0380
        /*0062*/ 	.short	0x0018


	//----- nvinfo : EIATTR_SW_WAR
	.align		4
.L_17:
        /*0064*/ 	.byte	0x04, 0x36
        /*0066*/ 	.short	(.L_19 - .L_18)
.L_18:
        /*0068*/ 	.word	0x00000008
.L_19:


//--------------------- .nv.callgraph             --------------------------
	.section	.nv.callgraph,"",@"SHT_CUDA_CALLGRAPH"
	.align	4
	.sectionentsize	8
	.align		4
        /*0000*/ 	.word	0x00000000
	.align		4
        /*0004*/ 	.word	0xffffffff
	.align		4
        /*0008*/ 	.word	0x00000000
	.align		4
        /*000c*/ 	.word	0xfffffffe
	.align		4
        /*0010*/ 	.word	0x00000000
	.align		4
        /*0014*/ 	.word	0xfffffffd
	.align		4
        /*0018*/ 	.word	0x00000000
	.align		4
        /*001c*/ 	.word	0xfffffffc


//--------------------- .text._Z6add_v1PfS_S_     --------------------------
	.section	.text._Z6add_v1PfS_S_,"ax",@progbits
	.align	128
        .global         _Z6add_v1PfS_S_
        .type           _Z6add_v1PfS_S_,@function
        .size           _Z6add_v1PfS_S_,(.L_x_1 - _Z6add_v1PfS_S_)
        .other          _Z6add_v1PfS_S_,@"STO_CUDA_ENTRY STV_DEFAULT"
_Z6add_v1PfS_S_:
.text._Z6add_v1PfS_S_:
[----:B------:R-:W-:Y:S01]  /*0000*/  LDC R1, c[0x0][0x37c] ;  /* 0x0000df00ff017b82 */ /* 0x000fe20000000800 */
[----:B------:R-:W0:Y:S07]  /*0010*/  S2R R0, SR_TID.X ;  /* 0x0000000000007919 */ /* 0x000e2e0000002100 */
[----:B------:R-:W0:Y:S08]  /*0020*/  S2UR UR4, SR_CTAID.X ;  /* 0x00000000000479c3 */ /* 0x000e300000002500 */
[----:B------:R-:W0:Y:S02]  /*0030*/  LDC R9, c[0x0][0x360] ;  /* 0x0000d800ff097b82 */ /* 0x000e240000000800 */
[----:B0-----:R-:W-:-:S05]  /*0040*/  IMAD R9, R9, UR4, R0 ;  /* 0x0000000409097c24 */ /* 0x001fca000f8e0200 */
[----:B------:R-:W-:-:S13]  /*0050*/  ISETP.GT.AND P0, PT, R9, 0x1f, PT ;  /* 0x0000001f0900780c */ /* 0x000fda0003f04270 */
[----:B------:R-:W-:Y:S05]  /*0060*/  @P0 EXIT ;  /* 0x000000000000094d */ /* 0x000fea0003800000 */
[----:B------:R-:W0:Y:S01]  /*0070*/  LDC.64 R2, c[0x0][0x380] ;  /* 0x0000e000ff027b82 */ /* 0x000e220000000a00 */
[----:B------:R-:W1:Y:S07]  /*0080*/  LDCU.64 UR4, c[0x0][0x358] ;  /* 0x00006b00ff0477ac */ /* 0x000e6e0008000a00 */
[----:B------:R-:W2:Y:S08]  /*0090*/  LDC.64 R4, c[0x0][0x388] ;  /* 0x0000e200ff047b82 */ /* 0x000eb00000000a00 */
[----:B------:R-:W3:Y:S01]  /*00a0*/  LDC.64 R6, c[0x0][0x390] ;  /* 0x0000e400ff067b82 */ /* 0x000ee20000000a00 */
[----:B0-----:R-:W-:-:S06]  /*00b0*/  IMAD.WIDE R2, R9, 0x4, R2 ;  /* 0x0000000409027825 */ /* 0x001fcc00078e0202 */
[----:B-1----:R-:W4:Y:S01]  /*00c0*/  LDG.E R2, desc[UR4][R2.64] ;  /* 0x0000000402027981 */ /* 0x002f22000c1e1900 */
[----:B--2---:R-:W-:-:S06]  /*00d0*/  IMAD.WIDE R4, R9, 0x4, R4 ;  /* 0x0000000409047825 */ /* 0x004fcc00078e0204 */
[----:B------:R-:W4:Y:S01]  /*00e0*/  LDG.E R5, desc[UR4][R4.64] ;  /* 0x0000000404057981 */ /* 0x000f22000c1e1900 */
[----:B---3--:R-:W-:-:S04]  /*00f0*/  IMAD.WIDE R6, R9, 0x4, R6 ;  /* 0x0000000409067825 */ /* 0x008fc800078e0206 */
[----:B----4-:R-:W-:-:S05]  /*0100*/  FADD R9, R2, R5 ;  /* 0x0000000502097221 */ /* 0x010fca0000000000 */
[----:B------:R-:W-:Y:S01]  /*0110*/  STG.E desc[UR4][R6.64], R9 ;  /* 0x0000000906007986 */ /* 0x000fe2000c101904 */
[----:B------:R-:W-:Y:S05]  /*0120*/  EXIT ;  /* 0x000000000000794d */ /* 0x000fea0003800000 */
.L_x_0:
[----:B------:R-:W-:-:S00]  /*0130*/  BRA `(.L_x_0) ;  /* 0xfffffffc00fc7947 */ /* 0x000fc0000383ffff */
[----:B------:R-:W-:-:S00]  /*0140*/  NOP ;  /* 0x0000000000007918 */ /* 0x000fc00000000000 */
        /* <DEDUP_REMOVED lines=11> */
.L_x_1:


//--------------------- .nv.shared.reserved.0     --------------------------
	.section	.nv.shared.reserved.0,"aw",@nobits
	.weak		__nv_reservedSMEM_offset_0_alias
	.size		__nv_reservedSMEM_offset_0_alias, 0, 64
	.other		__nv_reservedSMEM_offset_0_alias,@"STO_CUDA_RESERVED_SHARED STV_DEFAULT"
__nv_reservedSMEM_offset_0_alias:
	.zero		0
	.zero		64


//--------------------- .nv.constant0._Z6add_v1PfS_S_ --------------------------
	.section	.nv.constant0._Z6add_v1PfS_S_,"a",@progbits
	.sectionflags	@""
	.align	4
.nv.constant0._Z6add_v1PfS_S_:
	.zero		920


//--------------------- SYMBOLS --------------------------

	.type		.nv.reservedSmem.offset0,@object
	.size		.nv.reservedSmem.offset0,0x4
